//
// Generated by NVIDIA NVVM Compiler
//
// Compiler Build ID: CL-36424714
// Cuda compilation tools, release 13.0, V13.0.88
// Based on NVVM 20.0.0
//

.version 9.0
.target sm_100
.address_size 64

	// .globl	_Z11oddEvenSortPiii

.visible .entry _Z11oddEvenSortPiii(
	.param .u64 .ptr .align 1 _Z11oddEvenSortPiii_param_0,
	.param .u32 _Z11oddEvenSortPiii_param_1,
	.param .u32 _Z11oddEvenSortPiii_param_2
)
{
	.reg .pred 	%p<3>;
	.reg .b32 	%r<12>;
	.reg .b64 	%rd<5>;

	ld.param.u64 	%rd2, [_Z11oddEvenSortPiii_param_0];
	ld.param.u32 	%r4, [_Z11oddEvenSortPiii_param_1];
	ld.param.u32 	%r5, [_Z11oddEvenSortPiii_param_2];
	mov.u32 	%r6, %tid.x;
	mov.u32 	%r7, %ntid.x;
	mov.u32 	%r8, %ctaid.x;
	mad.lo.s32 	%r9, %r7, %r8, %r6;
	shl.b32 	%r10, %r9, 1;
	add.s32 	%r1, %r5, %r10;
	add.s32 	%r11, %r1, 1;
	setp.ge.s32 	%p1, %r11, %r4;
	@%p1 bra 	$L__BB0_3;
	cvta.to.global.u64 	%rd3, %rd2;
	mul.wide.s32 	%rd4, %r1, 4;
	add.s64 	%rd1, %rd3, %rd4;
	ld.global.u32 	%r2, [%rd1];
	ld.global.u32 	%r3, [%rd1+4];
	setp.le.s32 	%p2, %r2, %r3;
	@%p2 bra 	$L__BB0_3;
	st.global.u32 	[%rd1], %r3;
	st.global.u32 	[%rd1+4], %r2;
$L__BB0_3:
	ret;

}


// ===== COMPILED SASS (sm_100) =====

	.target	sm_100

	.elftype	@"ET_EXEC"


//--------------------- .note.nv.tkinfo           --------------------------
	.section	.note.nv.tkinfo,"",@"SHT_NOTE"
	.sectionflags	@"SHF_NOTE_NV_TKINFO"
	.tkinfo
        /*0018*/ 	.word	0x00000002
        /*0030*/ 	.string	""
        /*0030*/ 	.string	"ptxas"
        /*0030*/ 	.string	"Cuda compilation tools, release 13.0, V13.0.88"
        /*0030*/ 	.string	"Build cuda_13.0.r13.0/compiler.36424714_0"
        /*0030*/ 	.string	"-arch sm_100 -m 64 "



//--------------------- .note.nv.cuinfo           --------------------------
	.section	.note.nv.cuinfo,"",@"SHT_NOTE"
	.sectionflags	@"SHF_NOTE_NV_CUINFO"
        /*0018*/ 	.short	0x0002
        /*001a*/ 	.short	0x0064
        /*001c*/ 	.short	0x0082
	.zero		2


//--------------------- .nv.info                  --------------------------
	.section	.nv.info,"",@"SHT_CUDA_INFO"
	.align	4


	//----- nvinfo : EIATTR_REGCOUNT
	.align		4
        /*0000*/ 	.byte	0x04, 0x2f
        /*0002*/ 	.short	(.L_1 - .L_0)
	.align		4
.L_0:
        /*0004*/ 	.word	index@(_Z11oddEvenSortPiii)
        /*0008*/ 	.word	0x00000008


	//----- nvinfo : EIATTR_FRAME_SIZE
	.align		4
.L_1:
        /*000c*/ 	.byte	0x04, 0x11
        /*000e*/ 	.short	(.L_3 - .L_2)
	.align		4
.L_2:
        /*0010*/ 	.word	index@(_Z11oddEvenSortPiii)
        /*0014*/ 	.word	0x00000000


	//----- nvinfo : EIATTR_MIN_STACK_SIZE
	.align		4
.L_3:
        /*0018*/ 	.byte	0x04, 0x12
        /*001a*/ 	.short	(.L_5 - .L_4)
	.align		4
.L_4:
        /*001c*/ 	.word	index@(_Z11oddEvenSortPiii)
        /*0020*/ 	.word	0x00000000
.L_5:


//--------------------- .nv.compat                --------------------------
	.section	.nv.compat,"",@"SHT_CUDA_COMPAT_INFO"
	.align	4
        /*0000*/ 	.byte	0x02, 0x09, 0x00, 0x00, 0x02, 0x02, 0x01, 0x00, 0x02, 0x05, 0x05, 0x00, 0x03, 0x07, 0x01, 0x01
        /*0010*/ 	.byte	0x02, 0x03, 0x00, 0x00, 0x02, 0x06, 0x01, 0x00, 0x04, 0x0b, 0x08, 0x00, 0x09, 0x00, 0x00, 0x00
        /*0020*/ 	.byte	0x00, 0x00, 0x00, 0x00


//--------------------- .nv.info._Z11oddEvenSortPiii --------------------------
	.section	.nv.info._Z11oddEvenSortPiii,"",@"SHT_CUDA_INFO"
	.sectionflags	@""
	.align	4


	//----- nvinfo : EIATTR_CUDA_API_VERSION
	.align		4
        /*0000*/ 	.byte	0x04, 0x37
        /*0002*/ 	.short	(.L_7 - .L_6)
.L_6:
        /*0004*/ 	.word	0x00000082


	//----- nvinfo : EIATTR_KPARAM_INFO
	.align		4
.L_7:
        /*0008*/ 	.byte	0x04, 0x17
        /*000a*/ 	.short	(.L_9 - .L_8)
.L_8:
        /*000c*/ 	.word	0x00000000
        /*0010*/ 	.short	0x0002
        /*0012*/ 	.short	0x000c
        /*0014*/ 	.byte	0x00, 0xf0, 0x11, 0x00


	//----- nvinfo : EIATTR_KPARAM_INFO
	.align		4
.L_9:
        /*0018*/ 	.byte	0x04, 0x17
        /*001a*/ 	.short	(.L_11 - .L_10)
.L_10:
        /*001c*/ 	.word	0x00000000
        /*0020*/ 	.short	0x0001
        /*0022*/ 	.short	0x0008
        /*0024*/ 	.byte	0x00, 0xf0, 0x11, 0x00


	//----- nvinfo : EIATTR_KPARAM_INFO
	.align		4
.L_11:
        /*0028*/ 	.byte	0x04, 0x17
        /*002a*/ 	.short	(.L_13 - .L_12)
.L_12:
        /*002c*/ 	.word	0x00000000
        /*0030*/ 	.short	0x0000
        /*0032*/ 	.short	0x0000
        /*0034*/ 	.byte	0x00, 0xf5, 0x21, 0x00


	//----- nvinfo : EIATTR_SPARSE_MMA_MASK
	.align		4
.L_13:
        /*0038*/ 	.byte	0x03, 0x50
        /*003a*/ 	.short	0x0000


	//----- nvinfo : EIATTR_MAXREG_COUNT
	.align		4
        /*003c*/ 	.byte	0x03, 0x1b
        /*003e*/ 	.short	0x00ff


	//----- nvinfo : EIATTR_MERCURY_ISA_VERSION
	.align		4
        /*0040*/ 	.byte	0x03, 0x5f
        /*0042*/ 	.short	0x0101


	//----- nvinfo : EIATTR_VRC_CTA_INIT_COUNT
	.align		4
        /*0044*/ 	.byte	0x02, 0x4a
	.zero		1
	.zero		1


	//----- nvinfo : EIATTR_EXIT_INSTR_OFFSETS
	.align		4
        /*0048*/ 	.byte	0x04, 0x1c
        /*004a*/ 	.short	(.L_15 - .L_14)


	//   ....[0]....
.L_14:
        /*004c*/ 	.word	0x00000090


	//   ....[1]....
        /*0050*/ 	.word	0x00000100


	//   ....[2]....
        /*0054*/ 	.word	0x00000130


	//----- nvinfo : EIATTR_CBANK_PARAM_SIZE
	.align		4
.L_15:
        /*0058*/ 	.byte	0x03, 0x19
        /*005a*/ 	.short	0x0010


	//----- nvinfo : EIATTR_PARAM_CBANK
	.align		4
        /*005c*/ 	.byte	0x04, 0x0a
        /*005e*/ 	.short	(.L_17 - .L_16)
	.align		4
.L_16:
        /*0060*/ 	.word	index@(.nv.constant0._Z11oddEvenSortPiii)
        /*0064*/ 	.short	0x0380
        /*0066*/ 	.short	0x0010


	//----- nvinfo : EIATTR_SW_WAR
	.align		4
.L_17:
        /*0068*/ 	.byte	0x04, 0x36
        /*006a*/ 	.short	(.L_19 - .L_18)
.L_18:
        /*006c*/ 	.word	0x00000008
.L_19:


//--------------------- .nv.callgraph             --------------------------
	.section	.nv.callgraph,"",@"SHT_CUDA_CALLGRAPH"
	.align	4
	.sectionentsize	8
	.align		4
        /*0000*/ 	.word	0x00000000
	.align		4
        /*0004*/ 	.word	0xffffffff
	.align		4
        /*0008*/ 	.word	0x00000000
	.align		4
        /*000c*/ 	.word	0xfffffffe
	.align		4
        /*0010*/ 	.word	0x00000000
	.align		4
        /*0014*/ 	.word	0xfffffffd
	.align		4
        /*0018*/ 	.word	0x00000000
	.align		4
        /*001c*/ 	.word	0xfffffffc


//--------------------- .text._Z11oddEvenSortPiii --------------------------
	.section	.text._Z11oddEvenSortPiii,"ax",@progbits
	.align	128
        .global         _Z11oddEvenSortPiii
        .type           _Z11oddEvenSortPiii,@function
        .size           _Z11oddEvenSortPiii,(.L_x_1 - _Z11oddEvenSortPiii)
        .other          _Z11oddEvenSortPiii,@"STO_CUDA_ENTRY STV_DEFAULT"
_Z11oddEvenSortPiii:
.text._Z11oddEvenSortPiii:
[----:B------:R-:W-:Y:S01]  /*0000*/  LDC R1, c[0x0][0x37c] ;  /* 0x0000df00ff017b82 */ /* 0x000fe20000000800 */
[----:B------:R-:W0:Y:S01]  /*0010*/  S2R R0, SR_TID.X ;  /* 0x0000000000007919 */ /* 0x000e220000002100 */
[----:B------:R-:W0:Y:S01]  /*0020*/  LDCU UR4, c[0x0][0x360] ;  /* 0x00006c00ff0477ac */ /* 0x000e220008000800 */
[----:B------:R-:W0:Y:S01]  /*0030*/  S2R R3, SR_CTAID.X ;  /* 0x0000000000037919 */ /* 0x000e220000002500 */
[----:B------:R-:W1:Y:S01]  /*0040*/  LDCU.64 UR6, c[0x0][0x388] ;  /* 0x00007100ff0677ac */ /* 0x000e620008000a00 */
[----:B0-----:R-:W-:-:S05]  /*0050*/  IMAD R0, R3, UR4, R0 ;  /* 0x0000000403007c24 */ /* 0x001fca000f8e0200 */
[----:B-1----:R-:W-:-:S04]  /*0060*/  LEA R5, R0, UR7, 0x1 ;  /* 0x0000000700057c11 */ /* 0x002fc8000f8e08ff */
[----:B------:R-:W-:-:S04]  /*0070*/  IADD3 R0, PT, PT, R5, 0x1, RZ ;  /* 0x0000000105007810 */ /* 0x000fc80007ffe0ff */
[----:B------:R-:W-:-:S13]  /*0080*/  ISETP.GE.AND P0, PT, R0, UR6, PT ;  /* 0x0000000600007c0c */ /* 0x000fda000bf06270 */
[----:B------:R-:W-:Y:S05]  /*0090*/  @P0 EXIT ;  /* 0x000000000000094d */ /* 0x000fea0003800000 */
[----:B------:R-:W0:Y:S01]  /*00a0*/  LDC.64 R2, c[0x0][0x380] ;  /* 0x0000e000ff027b82 */ /* 0x000e220000000a00 */
[----:B------:R-:W1:Y:S01]  /*00b0*/  LDCU.64 UR4, c[0x0][0x358] ;  /* 0x00006b00ff0477ac */ /* 0x000e620008000a00 */
[----:B0-----:R-:W-:-:S05]  /*00c0*/  IMAD.WIDE R2, R5, 0x4, R2 ;  /* 0x0000000405027825 */ /* 0x001fca00078e0202 */
[----:B-1----:R-:W2:Y:S04]  /*00d0*/  LDG.E R5, desc[UR4][R2.64] ;  /* 0x0000000402057981 */ /* 0x002ea8000c1e1900 */
[----:B------:R-:W2:Y:S02]  /*00e0*/  LDG.E R0, desc[UR4][R2.64+0x4] ;  /* 0x0000040402007981 */ /* 0x000ea4000c1e1900 */
[----:B--2---:R-:W-:-:S13]  /*00f0*/  ISETP.GT.AND P0, PT, R5, R0, PT ;  /* 0x000000000500720c */ /* 0x004fda0003f04270 */
[----:B------:R-:W-:Y:S05]  /*0100*/  @!P0 EXIT ;  /* 0x000000000000894d */ /* 0x000fea0003800000 */
[----:B------:R-:W-:Y:S04]  /*0110*/  STG.E desc[UR4][R2.64], R0 ;  /* 0x0000000002007986 */ /* 0x000fe8000c101904 */
[----:B------:R-:W-:Y:S01]  /*0120*/  STG.E desc[UR4][R2.64+0x4], R5 ;  /* 0x0000040502007986 */ /* 0x000fe2000c101904 */
[----:B------:R-:W-:Y:S05]  /*0130*/  EXIT ;  /* 0x000000000000794d */ /* 0x000fea0003800000 */
.L_x_0:
[----:B------:R-:W-:-:S00]  /*0140*/  BRA `(.L_x_0) ;  /* 0xfffffffc00fc7947 */ /* 0x000fc0000383ffff */
[----:B------:R-:W-:-:S00]  /*0150*/  NOP ;  /* 0x0000000000007918 */ /* 0x000fc00000000000 */
        /* <DEDUP_REMOVED lines=10> */
.L_x_1:


//--------------------- .nv.shared.reserved.0     --------------------------
	.section	.nv.shared.reserved.0,"aw",@nobits
	.weak		__nv_reservedSMEM_offset_0_alias
	.size		__nv_reservedSMEM_offset_0_alias, 0, 64
	.other		__nv_reservedSMEM_offset_0_alias,@"STO_CUDA_RESERVED_SHARED STV_DEFAULT"
__nv_reservedSMEM_offset_0_alias:
	.zero		0
	.zero		64


//--------------------- .nv.constant0._Z11oddEvenSortPiii --------------------------
	.section	.nv.constant0._Z11oddEvenSortPiii,"a",@progbits
	.sectionflags	@""
	.align	4
.nv.constant0._Z11oddEvenSortPiii:
	.zero		912


//--------------------- SYMBOLS --------------------------

	.type		.nv.reservedSmem.offset0,@object
	.size		.nv.reservedSmem.offset0,0x4
